	.headerflags	@"EF_CUDA_TEXMODE_UNIFIED EF_CUDA_64BIT_ADDRESS EF_CUDA_ACCELERATORS EF_CUDA_SM90 EF_CUDA_VIRTUAL_SM(EF_CUDA_SM90)"
	.elftype	@"ET_EXEC"


//--------------------- .nv.info                  --------------------------
	.section	.nv.info,"",@"SHT_CUDA_INFO"
	.align	4


	//----- nvinfo : EIATTR_REGCOUNT
	.align		4
        /*0000*/ 	.byte	0x04, 0x2f
        /*0002*/ 	.short	(.L_1 - .L_0)
	.align		4
.L_0:
        /*0004*/ 	.word	index@(triton_poi_fused_add_convolution_mul_2)
        /*0008*/ 	.word	0x00000016


	//----- nvinfo : EIATTR_MIN_STACK_SIZE
	.align		4
.L_1:
        /*000c*/ 	.byte	0x04, 0x12
        /*000e*/ 	.short	(.L_3 - .L_2)
	.align		4
.L_2:
        /*0010*/ 	.word	index@(triton_poi_fused_add_convolution_mul_2)
        /*0014*/ 	.word	0x00000000


	//----- nvinfo : EIATTR_FRAME_SIZE
	.align		4
.L_3:
        /*0018*/ 	.byte	0x04, 0x11
        /*001a*/ 	.short	(.L_5 - .L_4)
	.align		4
.L_4:
        /*001c*/ 	.word	index@(triton_poi_fused_add_convolution_mul_2)
        /*0020*/ 	.word	0x00000000


	//----- nvinfo : EIATTR_MIN_STACK_SIZE
	.align		4
.L_5:
        /*0024*/ 	.byte	0x04, 0x12
        /*0026*/ 	.short	(.L_7 - .L_6)
	.align		4
.L_6:
        /*0028*/ 	.word	index@(triton_poi_fused_add_convolution_mul_2)
        /*002c*/ 	.word	0x00000000
.L_7:


//--------------------- .nv.info.triton_poi_fused_add_convolution_mul_2 --------------------------
	.section	.nv.info.triton_poi_fused_add_convolution_mul_2,"",@"SHT_CUDA_INFO"
	.sectionflags	@""
	.align	4


	//----- nvinfo : EIATTR_CUDA_API_VERSION
	.align		4
        /*0000*/ 	.byte	0x04, 0x37
        /*0002*/ 	.short	(.L_9 - .L_8)
.L_8:
        /*0004*/ 	.word	0x0000007c


	//----- nvinfo : EIATTR_KPARAM_INFO
	.align		4
.L_9:
        /*0008*/ 	.byte	0x04, 0x17
        /*000a*/ 	.short	(.L_11 - .L_10)
.L_10:
        /*000c*/ 	.word	0x00000000
        /*0010*/ 	.short	0x0006
        /*0012*/ 	.short	0x0030
        /*0014*/ 	.byte	0x00, 0xf0, 0x11, 0x00


	//----- nvinfo : EIATTR_KPARAM_INFO
	.align		4
.L_11:
        /*0018*/ 	.byte	0x04, 0x17
        /*001a*/ 	.short	(.L_13 - .L_12)
.L_12:
        /*001c*/ 	.word	0x00000000
        /*0020*/ 	.short	0x0005
        /*0022*/ 	.short	0x0028
        /*0024*/ 	.byte	0x00, 0xf4, 0x21, 0x00


	//----- nvinfo : EIATTR_KPARAM_INFO
	.align		4
.L_13:
        /*0028*/ 	.byte	0x04, 0x17
        /*002a*/ 	.short	(.L_15 - .L_14)
.L_14:
        /*002c*/ 	.word	0x00000000
        /*0030*/ 	.short	0x0004
        /*0032*/ 	.short	0x0020
        /*0034*/ 	.byte	0x00, 0xf4, 0x21, 0x00


	//----- nvinfo : EIATTR_KPARAM_INFO
	.align		4
.L_15:
        /*0038*/ 	.byte	0x04, 0x17
        /*003a*/ 	.short	(.L_17 - .L_16)
.L_16:
        /*003c*/ 	.word	0x00000000
        /*0040*/ 	.short	0x0003
        /*0042*/ 	.short	0x0018
        /*0044*/ 	.byte	0x00, 0xf4, 0x21, 0x00


	//----- nvinfo : EIATTR_KPARAM_INFO
	.align		4
.L_17:
        /*0048*/ 	.byte	0x04, 0x17
        /*004a*/ 	.short	(.L_19 - .L_18)
.L_18:
        /*004c*/ 	.word	0x00000000
        /*0050*/ 	.short	0x0002
        /*0052*/ 	.short	0x0010
        /*0054*/ 	.byte	0x00, 0xf4, 0x21, 0x00


	//----- nvinfo : EIATTR_KPARAM_INFO
	.align		4
.L_19:
        /*0058*/ 	.byte	0x04, 0x17
        /*005a*/ 	.short	(.L_21 - .L_20)
.L_20:
        /*005c*/ 	.word	0x00000000
        /*0060*/ 	.short	0x0001
        /*0062*/ 	.short	0x0008
        /*0064*/ 	.byte	0x00, 0xf4, 0x21, 0x00


	//----- nvinfo : EIATTR_KPARAM_INFO
	.align		4
.L_21:
        /*0068*/ 	.byte	0x04, 0x17
        /*006a*/ 	.short	(.L_23 - .L_22)
.L_22:
        /*006c*/ 	.word	0x00000000
        /*0070*/ 	.short	0x0000
        /*0072*/ 	.short	0x0000
        /*0074*/ 	.byte	0x00, 0xf4, 0x21, 0x00


	//----- nvinfo : EIATTR_SPARSE_MMA_MASK
	.align		4
.L_23:
        /*0078*/ 	.byte	0x03, 0x50
        /*007a*/ 	.short	0x0000


	//----- nvinfo : EIATTR_MAXREG_COUNT
	.align		4
        /*007c*/ 	.byte	0x03, 0x1b
        /*007e*/ 	.short	0x00ff


	//----- nvinfo : EIATTR_EXIT_INSTR_OFFSETS
	.align		4
        /*0080*/ 	.byte	0x04, 0x1c
        /*0082*/ 	.short	(.L_25 - .L_24)


	//   ....[0]....
.L_24:
        /*0084*/ 	.word	0x00000270


	//   ....[1]....
        /*0088*/ 	.word	0x00000290


	//----- nvinfo : EIATTR_REQNTID
	.align		4
.L_25:
        /*008c*/ 	.byte	0x04, 0x10
        /*008e*/ 	.short	(.L_27 - .L_26)
.L_26:
        /*0090*/ 	.word	0x00000080
        /*0094*/ 	.word	0x00000001
        /*0098*/ 	.word	0x00000001


	//----- nvinfo : EIATTR_CBANK_PARAM_SIZE
	.align		4
.L_27:
        /*009c*/ 	.byte	0x03, 0x19
        /*009e*/ 	.short	0x0034


	//----- nvinfo : EIATTR_PARAM_CBANK
	.align		4
        /*00a0*/ 	.byte	0x04, 0x0a
        /*00a2*/ 	.short	(.L_29 - .L_28)
	.align		4
.L_28:
        /*00a4*/ 	.word	index@(.nv.constant0.triton_poi_fused_add_convolution_mul_2)
        /*00a8*/ 	.short	0x0210
        /*00aa*/ 	.short	0x0034


	//----- nvinfo : EIATTR_SW_WAR
	.align		4
.L_29:
        /*00ac*/ 	.byte	0x04, 0x36
        /*00ae*/ 	.short	(.L_31 - .L_30)
.L_30:
        /*00b0*/ 	.word	0x00000008
.L_31:


//--------------------- .nv.callgraph             --------------------------
	.section	.nv.callgraph,"",@"SHT_CUDA_CALLGRAPH"
	.align	4
	.sectionentsize	8
	.align		4
        /*0000*/ 	.word	0x00000000
	.align		4
        /*0004*/ 	.word	0xffffffff
	.align		4
        /*0008*/ 	.word	0x00000000
	.align		4
        /*000c*/ 	.word	0xfffffffe
	.align		4
        /*0010*/ 	.word	0x00000000
	.align		4
        /*0014*/ 	.word	0xfffffffd
	.align		4
        /*0018*/ 	.word	0x00000000
	.align		4
        /*001c*/ 	.word	0xfffffffc


//--------------------- .text.triton_poi_fused_add_convolution_mul_2 --------------------------
	.section	.text.triton_poi_fused_add_convolution_mul_2,"ax",@progbits
	.align	128
        .global         triton_poi_fused_add_convolution_mul_2
        .type           triton_poi_fused_add_convolution_mul_2,@function
        .size           triton_poi_fused_add_convolution_mul_2,(.L_x_1 - triton_poi_fused_add_convolution_mul_2)
        .other          triton_poi_fused_add_convolution_mul_2,@"STO_CUDA_ENTRY STV_DEFAULT"
triton_poi_fused_add_convolution_mul_2:
.text.triton_poi_fused_add_convolution_mul_2:
[----:B------:R-:W0:Y:S01]  /*0000*/  LDC R1, c[0x0][0x28] ;  /* 0x00000a00ff017b82 */ /* 0x000e220000000800 */
[----:B------:R-:W1:Y:S07]  /*0010*/  S2R R5, SR_TID.X ;  /* 0x0000000000057919 */ /* 0x000e6e0000002100 */
[----:B------:R-:W2:Y:S01]  /*0020*/  LDC.64 R12, c[0x0][0x218] ;  /* 0x00008600ff0c7b82 */ /* 0x000ea20000000a00 */
[----:B------:R-:W-:Y:S01]  /*0030*/  CS2R R16, SRZ ;  /* 0x0000000000107805 */ /* 0x000fe2000001ff00 */
[----:B------:R-:W-:Y:S01]  /*0040*/  ULDC.64 UR4, c[0x0][0x208] ;  /* 0x0000820000047ab9 */ /* 0x000fe20000000a00 */
[----:B------:R-:W3:Y:S05]  /*0050*/  S2R R0, SR_CTAID.X ;  /* 0x0000000000007919 */ /* 0x000eea0000002500 */
[----:B------:R-:W4:Y:S08]  /*0060*/  LDC.64 R10, c[0x0][0x210] ;  /* 0x00008400ff0a7b82 */ /* 0x000f300000000a00 */
[----:B------:R-:W5:Y:S08]  /*0070*/  LDC.64 R8, c[0x0][0x228] ;  /* 0x00008a00ff087b82 */ /* 0x000f700000000a00 */
[----:B------:R-:W2:Y:S01]  /*0080*/  LDC.64 R6, c[0x0][0x230] ;  /* 0x00008c00ff067b82 */ /* 0x000ea20000000a00 */
[----:B-1----:R-:W-:-:S02]  /*0090*/  LOP3.LUT R5, R5, 0x7f, RZ, 0xc0, !PT ;  /* 0x0000007f05057812 */ /* 0x002fc400078ec0ff */
[----:B---3--:R-:W-:Y:S02]  /*00a0*/  SHF.R.S32.HI R2, RZ, 0x18, R0 ;  /* 0x00000018ff027819 */ /* 0x008fe40000011400 */
[----:B------:R-:W-:Y:S02]  /*00b0*/  LEA R5, R0, R5, 0x7 ;  /* 0x0000000500057211 */ /* 0x000fe400078e38ff */
[----:B------:R-:W-:Y:S02]  /*00c0*/  SGXT R0, R2, 0x1 ;  /* 0x000000010200781a */ /* 0x000fe40000000200 */
[----:B------:R-:W1:Y:S01]  /*00d0*/  LDC.64 R2, c[0x0][0x220] ;  /* 0x00008800ff027b82 */ /* 0x000e620000000a00 */
[C---:B------:R-:W-:Y:S01]  /*00e0*/  ISETP.GE.AND P0, PT, R5.reuse, 0x100, PT ;  /* 0x000001000500780c */ /* 0x040fe20003f06270 */
[----:B----4-:R-:W-:Y:S01]  /*00f0*/  IMAD.WIDE R10, R5, 0x4, R10 ;  /* 0x00000004050a7825 */ /* 0x010fe200078e020a */
[----:B------:R-:W-:-:S04]  /*0100*/  LEA.HI R0, R0, R5, RZ, 0x4 ;  /* 0x0000000500007211 */ /* 0x000fc800078f20ff */
[----:B------:R-:W-:-:S04]  /*0110*/  SHF.R.S32.HI R0, RZ, 0x4, R0 ;  /* 0x00000004ff007819 */ /* 0x000fc80000011400 */
[----:B------:R-:W-:-:S04]  /*0120*/  LEA.HI R4, R0, R0, RZ, 0x2 ;  /* 0x0000000000047211 */ /* 0x000fc800078f10ff */
[----:B------:R-:W-:Y:S01]  /*0130*/  LOP3.LUT R15, R4, 0xfffffffc, RZ, 0xc0, !PT ;  /* 0xfffffffc040f7812 */ /* 0x000fe200078ec0ff */
[----:B------:R-:W-:-:S03]  /*0140*/  IMAD.MOV.U32 R4, RZ, RZ, RZ ;  /* 0x000000ffff047224 */ /* 0x000fc600078e00ff */
[----:B------:R-:W-:Y:S01]  /*0150*/  IADD3 R15, R0, -R15, RZ ;  /* 0x8000000f000f7210 */ /* 0x000fe20007ffe0ff */
[----:B------:R-:W-:Y:S01]  /*0160*/  HFMA2.MMA R0, -RZ, RZ, 0, 0 ;  /* 0x00000000ff007435 */ /* 0x000fe200000001ff */
[----:B------:R-:W-:-:S03]  /*0170*/  IMAD.MOV.U32 R19, RZ, RZ, RZ ;  /* 0x000000ffff137224 */ /* 0x000fc600078e00ff */
[----:B--2---:R-:W-:-:S04]  /*0180*/  IMAD.WIDE R12, R15, 0x4, R12 ;  /* 0x000000040f0c7825 */ /* 0x004fc800078e020c */
[C---:B-----5:R-:W-:Y:S01]  /*0190*/  IMAD.WIDE R8, R15.reuse, 0x4, R8 ;  /* 0x000000040f087825 */ /* 0x060fe200078e0208 */
[----:B------:R-:W2:Y:S03]  /*01a0*/  @!P0 LDG.E.EL R17, desc[UR4][R12.64] ;  /* 0x000000040c118981 */ /* 0x000ea6000c2e1900 */
[----:B0-----:R-:W-:Y:S01]  /*01b0*/  IMAD.WIDE R6, R15, 0x4, R6 ;  /* 0x000000040f067825 */ /* 0x001fe200078e0206 */
[----:B------:R-:W2:Y:S01]  /*01c0*/  @!P0 LDG.E R0, desc[UR4][R10.64] ;  /* 0x000000040a008981 */ /* 0x000ea2000c1e1900 */
[----:B------:R-:W0:Y:S02]  /*01d0*/  LDC.64 R14, c[0x0][0x238] ;  /* 0x00008e00ff0e7b82 */ /* 0x000e240000000a00 */
[----:B-1----:R-:W-:Y:S01]  /*01e0*/  IMAD.WIDE R2, R5, 0x4, R2 ;  /* 0x0000000405027825 */ /* 0x002fe200078e0202 */
[----:B------:R-:W3:Y:S04]  /*01f0*/  @!P0 LDG.E.EL R4, desc[UR4][R8.64] ;  /* 0x0000000408048981 */ /* 0x000ee8000c2e1900 */
[----:B------:R-:W3:Y:S04]  /*0200*/  @!P0 LDG.E.EL R19, desc[UR4][R6.64] ;  /* 0x0000000406138981 */ /* 0x000ee8000c2e1900 */
[----:B------:R-:W4:Y:S01]  /*0210*/  @!P0 LDG.E R16, desc[UR4][R2.64] ;  /* 0x0000000402108981 */ /* 0x000f22000c1e1900 */
[----:B--2---:R-:W-:-:S05]  /*0220*/  FADD R0, R17, R0 ;  /* 0x0000000011007221 */ /* 0x004fca0000000000 */
[----:B------:R1:W-:Y:S01]  /*0230*/  @!P0 STG.E desc[UR4][R10.64], R0 ;  /* 0x000000000a008986 */ /* 0x0003e2000c101904 */
[----:B---3--:R-:W-:Y:S01]  /*0240*/  FFMA R19, R0, R4, R19 ;  /* 0x0000000400137223 */ /* 0x008fe20000000013 */
[----:B0-----:R-:W-:-:S04]  /*0250*/  IMAD.WIDE R4, R5, 0x4, R14 ;  /* 0x0000000405047825 */ /* 0x001fc800078e020e */
[----:B----4-:R-:W-:Y:S01]  /*0260*/  FADD R19, R19, R16 ;  /* 0x0000001013137221 */ /* 0x010fe20000000000 */
[----:B------:R-:W-:Y:S06]  /*0270*/  @P0 EXIT ;  /* 0x000000000000094d */ /* 0x000fec0003800000 */
[----:B------:R-:W-:Y:S01]  /*0280*/  STG.E desc[UR4][R4.64], R19 ;  /* 0x0000001304007986 */ /* 0x000fe2000c101904 */
[----:B------:R-:W-:Y:S05]  /*0290*/  EXIT ;  /* 0x000000000000794d */ /* 0x000fea0003800000 */
.L_x_0:
[----:B------:R-:W-:-:S00]  /*02a0*/  BRA `(.L_x_0) ;  /* 0xfffffffc00fc7947 */ /* 0x000fc0000383ffff */
[----:B------:R-:W-:-:S00]  /*02b0*/  NOP ;  /* 0x0000000000007918 */ /* 0x000fc00000000000 */
        /* <DEDUP_REMOVED lines=12> */
.L_x_1:


//--------------------- .nv.constant0.triton_poi_fused_add_convolution_mul_2 --------------------------
	.section	.nv.constant0.triton_poi_fused_add_convolution_mul_2,"a",@progbits
	.sectionflags	@""
	.align	4
.nv.constant0.triton_poi_fused_add_convolution_mul_2:
	.zero		580
